	.headerflags	@"EF_CUDA_TEXMODE_UNIFIED EF_CUDA_64BIT_ADDRESS EF_CUDA_ACCELERATORS EF_CUDA_SM90 EF_CUDA_VIRTUAL_SM(EF_CUDA_SM90)"
	.elftype	@"ET_EXEC"


//--------------------- .nv.info                  --------------------------
	.section	.nv.info,"",@"SHT_CUDA_INFO"
	.align	4


	//----- nvinfo : EIATTR_REGCOUNT
	.align		4
        /*0000*/ 	.byte	0x04, 0x2f
        /*0002*/ 	.short	(.L_3 - .L_2)
	.align		4
.L_2:
        /*0004*/ 	.word	index@(triton_poi_fused__native_batch_norm_legit_no_training_relu_4)
        /*0008*/ 	.word	0x00000012


	//----- nvinfo : EIATTR_MIN_STACK_SIZE
	.align		4
.L_3:
        /*000c*/ 	.byte	0x04, 0x12
        /*000e*/ 	.short	(.L_5 - .L_4)
	.align		4
.L_4:
        /*0010*/ 	.word	index@(triton_poi_fused__native_batch_norm_legit_no_training_relu_4)
        /*0014*/ 	.word	0x00000000


	//----- nvinfo : EIATTR_FRAME_SIZE
	.align		4
.L_5:
        /*0018*/ 	.byte	0x04, 0x11
        /*001a*/ 	.short	(.L_7 - .L_6)
	.align		4
.L_6:
        /*001c*/ 	.word	index@(triton_poi_fused__native_batch_norm_legit_no_training_relu_4)
        /*0020*/ 	.word	0x00000000


	//----- nvinfo : EIATTR_MIN_STACK_SIZE
	.align		4
.L_7:
        /*0024*/ 	.byte	0x04, 0x12
        /*0026*/ 	.short	(.L_9 - .L_8)
	.align		4
.L_8:
        /*0028*/ 	.word	index@(triton_poi_fused__native_batch_norm_legit_no_training_relu_4)
        /*002c*/ 	.word	0x00000000
.L_9:


//--------------------- .nv.info.triton_poi_fused__native_batch_norm_legit_no_training_relu_4 --------------------------
	.section	.nv.info.triton_poi_fused__native_batch_norm_legit_no_training_relu_4,"",@"SHT_CUDA_INFO"
	.sectionflags	@""
	.align	4


	//----- nvinfo : EIATTR_CUDA_API_VERSION
	.align		4
        /*0000*/ 	.byte	0x04, 0x37
        /*0002*/ 	.short	(.L_11 - .L_10)
.L_10:
        /*0004*/ 	.word	0x0000007c


	//----- nvinfo : EIATTR_KPARAM_INFO
	.align		4
.L_11:
        /*0008*/ 	.byte	0x04, 0x17
        /*000a*/ 	.short	(.L_13 - .L_12)
.L_12:
        /*000c*/ 	.word	0x00000000
        /*0010*/ 	.short	0x0006
        /*0012*/ 	.short	0x0030
        /*0014*/ 	.byte	0x00, 0xf0, 0x11, 0x00


	//----- nvinfo : EIATTR_KPARAM_INFO
	.align		4
.L_13:
        /*0018*/ 	.byte	0x04, 0x17
        /*001a*/ 	.short	(.L_15 - .L_14)
.L_14:
        /*001c*/ 	.word	0x00000000
        /*0020*/ 	.short	0x0005
        /*0022*/ 	.short	0x0028
        /*0024*/ 	.byte	0x00, 0xf4, 0x21, 0x00


	//----- nvinfo : EIATTR_KPARAM_INFO
	.align		4
.L_15:
        /*0028*/ 	.byte	0x04, 0x17
        /*002a*/ 	.short	(.L_17 - .L_16)
.L_16:
        /*002c*/ 	.word	0x00000000
        /*0030*/ 	.short	0x0004
        /*0032*/ 	.short	0x0020
        /*0034*/ 	.byte	0x00, 0xf4, 0x21, 0x00


	//----- nvinfo : EIATTR_KPARAM_INFO
	.align		4
.L_17:
        /*0038*/ 	.byte	0x04, 0x17
        /*003a*/ 	.short	(.L_19 - .L_18)
.L_18:
        /*003c*/ 	.word	0x00000000
        /*0040*/ 	.short	0x0003
        /*0042*/ 	.short	0x0018
        /*0044*/ 	.byte	0x00, 0xf4, 0x21, 0x00


	//----- nvinfo : EIATTR_KPARAM_INFO
	.align		4
.L_19:
        /*0048*/ 	.byte	0x04, 0x17
        /*004a*/ 	.short	(.L_21 - .L_20)
.L_20:
        /*004c*/ 	.word	0x00000000
        /*0050*/ 	.short	0x0002
        /*0052*/ 	.short	0x0010
        /*0054*/ 	.byte	0x00, 0xf4, 0x21, 0x00


	//----- nvinfo : EIATTR_KPARAM_INFO
	.align		4
.L_21:
        /*0058*/ 	.byte	0x04, 0x17
        /*005a*/ 	.short	(.L_23 - .L_22)
.L_22:
        /*005c*/ 	.word	0x00000000
        /*0060*/ 	.short	0x0001
        /*0062*/ 	.short	0x0008
        /*0064*/ 	.byte	0x00, 0xf4, 0x21, 0x00


	//----- nvinfo : EIATTR_KPARAM_INFO
	.align		4
.L_23:
        /*0068*/ 	.byte	0x04, 0x17
        /*006a*/ 	.short	(.L_25 - .L_24)
.L_24:
        /*006c*/ 	.word	0x00000000
        /*0070*/ 	.short	0x0000
        /*0072*/ 	.short	0x0000
        /*0074*/ 	.byte	0x00, 0xf4, 0x21, 0x00


	//----- nvinfo : EIATTR_SPARSE_MMA_MASK
	.align		4
.L_25:
        /*0078*/ 	.byte	0x03, 0x50
        /*007a*/ 	.short	0x0000


	//----- nvinfo : EIATTR_MAXREG_COUNT
	.align		4
        /*007c*/ 	.byte	0x03, 0x1b
        /*007e*/ 	.short	0x00ff


	//----- nvinfo : EIATTR_EXIT_INSTR_OFFSETS
	.align		4
        /*0080*/ 	.byte	0x04, 0x1c
        /*0082*/ 	.short	(.L_27 - .L_26)


	//   ....[0]....
.L_26:
        /*0084*/ 	.word	0x000003c0


	//----- nvinfo : EIATTR_REQNTID
	.align		4
.L_27:
        /*0088*/ 	.byte	0x04, 0x10
        /*008a*/ 	.short	(.L_29 - .L_28)
.L_28:
        /*008c*/ 	.word	0x00000080
        /*0090*/ 	.word	0x00000001
        /*0094*/ 	.word	0x00000001


	//----- nvinfo : EIATTR_CBANK_PARAM_SIZE
	.align		4
.L_29:
        /*0098*/ 	.byte	0x03, 0x19
        /*009a*/ 	.short	0x0034


	//----- nvinfo : EIATTR_PARAM_CBANK
	.align		4
        /*009c*/ 	.byte	0x04, 0x0a
        /*009e*/ 	.short	(.L_31 - .L_30)
	.align		4
.L_30:
        /*00a0*/ 	.word	index@(.nv.constant0.triton_poi_fused__native_batch_norm_legit_no_training_relu_4)
        /*00a4*/ 	.short	0x0210
        /*00a6*/ 	.short	0x0034


	//----- nvinfo : EIATTR_SW_WAR
	.align		4
.L_31:
        /*00a8*/ 	.byte	0x04, 0x36
        /*00aa*/ 	.short	(.L_33 - .L_32)
.L_32:
        /*00ac*/ 	.word	0x00000008
.L_33:


//--------------------- .nv.callgraph             --------------------------
	.section	.nv.callgraph,"",@"SHT_CUDA_CALLGRAPH"
	.align	4
	.sectionentsize	8
	.align		4
        /*0000*/ 	.word	0x00000000
	.align		4
        /*0004*/ 	.word	0xffffffff
	.align		4
        /*0008*/ 	.word	0x00000000
	.align		4
        /*000c*/ 	.word	0xfffffffe
	.align		4
        /*0010*/ 	.word	0x00000000
	.align		4
        /*0014*/ 	.word	0xfffffffd
	.align		4
        /*0018*/ 	.word	0x00000000
	.align		4
        /*001c*/ 	.word	0xfffffffc


//--------------------- .nv.constant4             --------------------------
	.section	.nv.constant4,"a",@progbits
	.align	8
	.align		8
.nv.constant4:
        /*0000*/ 	.dword	_$_str
	.align		8
        /*0008*/ 	.dword	_$_str_$_2


//--------------------- .text.triton_poi_fused__native_batch_norm_legit_no_training_relu_4 --------------------------
	.section	.text.triton_poi_fused__native_batch_norm_legit_no_training_relu_4,"ax",@progbits
	.align	128
        .global         triton_poi_fused__native_batch_norm_legit_no_training_relu_4
        .type           triton_poi_fused__native_batch_norm_legit_no_training_relu_4,@function
        .size           triton_poi_fused__native_batch_norm_legit_no_training_relu_4,(.L_x_1 - triton_poi_fused__native_batch_norm_legit_no_training_relu_4)
        .other          triton_poi_fused__native_batch_norm_legit_no_training_relu_4,@"STO_CUDA_ENTRY STV_DEFAULT"
triton_poi_fused__native_batch_norm_legit_no_training_relu_4:
.text.triton_poi_fused__native_batch_norm_legit_no_training_relu_4:
[----:B------:R-:W-:Y:S01]  /*0000*/  LDC R1, c[0x0][0x28] ;  /* 0x00000a00ff017b82 */ /* 0x000fe20000000800 */
[----:B------:R-:W1:Y:S07]  /*0010*/  S2R R0, SR_TID.X ;  /* 0x0000000000007919 */ /* 0x000e6e0000002100 */
[----:B------:R-:W2:Y:S01]  /*0020*/  LDC.64 R2, c[0x0][0x220] ;  /* 0x00008800ff027b82 */ /* 0x000ea20000000a00 */
[----:B------:R-:W-:Y:S01]  /*0030*/  ULDC.64 UR4, c[0x0][0x208] ;  /* 0x0000820000047ab9 */ /* 0x000fe20000000a00 */
[----:B------:R-:W3:Y:S06]  /*0040*/  S2R R5, SR_CTAID.X ;  /* 0x0000000000057919 */ /* 0x000eec0000002500 */
[----:B------:R-:W4:Y:S08]  /*0050*/  LDC.64 R6, c[0x0][0x218] ;  /* 0x00008600ff067b82 */ /* 0x000f300000000a00 */
[----:B------:R-:W5:Y:S08]  /*0060*/  LDC.64 R8, c[0x0][0x228] ;  /* 0x00008a00ff087b82 */ /* 0x000f700000000a00 */
[----:B------:R-:W5:Y:S01]  /*0070*/  LDC.64 R10, c[0x0][0x230] ;  /* 0x00008c00ff0a7b82 */ /* 0x000f620000000a00 */
[----:B-1----:R-:W-:-:S04]  /*0080*/  SHF.L.U32 R0, R0, 0x1, RZ ;  /* 0x0000000100007819 */ /* 0x002fc800000006ff */
[----:B------:R-:W-:-:S04]  /*0090*/  LOP3.LUT R0, R0, 0xfe, RZ, 0xc0, !PT ;  /* 0x000000fe00007812 */ /* 0x000fc800078ec0ff */
[----:B---3--:R-:W-:-:S05]  /*00a0*/  LEA R0, R5, R0, 0x8 ;  /* 0x0000000005007211 */ /* 0x008fca00078e40ff */
[----:B------:R-:W-:-:S05]  /*00b0*/  IMAD.HI R4, R0, 0x2aaaaaab, RZ ;  /* 0x2aaaaaab00047827 */ /* 0x000fca00078e02ff */
[----:B------:R-:W-:-:S04]  /*00c0*/  SHF.R.U32.HI R5, RZ, 0x1f, R4 ;  /* 0x0000001fff057819 */ /* 0x000fc80000011604 */
[----:B------:R-:W-:-:S05]  /*00d0*/  LEA.HI R5, R4, R5, RZ, 0x1b ;  /* 0x0000000504057211 */ /* 0x000fca00078fd8ff */
[----:B------:R-:W-:Y:S02]  /*00e0*/  IMAD R13, R5, -0xc0, R0 ;  /* 0xffffff40050d7824 */ /* 0x000fe400078e0200 */
[----:B------:R-:W1:Y:S02]  /*00f0*/  LDC.64 R4, c[0x0][0x210] ;  /* 0x00008400ff047b82 */ /* 0x000e640000000a00 */
[----:B--2---:R-:W-:-:S06]  /*0100*/  IMAD.WIDE R2, R13, 0x4, R2 ;  /* 0x000000040d027825 */ /* 0x004fcc00078e0202 */
[----:B------:R-:W2:Y:S01]  /*0110*/  LDG.E.EL.64 R2, desc[UR4][R2.64] ;  /* 0x0000000402027981 */ /* 0x000ea2000c2e1b00 */
[----:B----4-:R-:W-:-:S04]  /*0120*/  IMAD.WIDE R6, R13, 0x4, R6 ;  /* 0x000000040d067825 */ /* 0x010fc800078e0206 */
[C---:B-----5:R-:W-:Y:S02]  /*0130*/  IMAD.WIDE R8, R13.reuse, 0x4, R8 ;  /* 0x000000040d087825 */ /* 0x060fe400078e0208 */
[----:B------:R-:W3:Y:S02]  /*0140*/  LDG.E.EL.64 R6, desc[UR4][R6.64] ;  /* 0x0000000406067981 */ /* 0x000ee4000c2e1b00 */
[----:B0-----:R-:W-:Y:S02]  /*0150*/  IMAD.WIDE R10, R13, 0x4, R10 ;  /* 0x000000040d0a7825 */ /* 0x001fe400078e020a */
[----:B------:R-:W4:Y:S04]  /*0160*/  LDG.E.EL.64 R8, desc[UR4][R8.64] ;  /* 0x0000000408087981 */ /* 0x000f28000c2e1b00 */
[----:B------:R-:W4:Y:S01]  /*0170*/  LDG.E.EL.64 R10, desc[UR4][R10.64] ;  /* 0x000000040a0a7981 */ /* 0x000f22000c2e1b00 */
[----:B-1----:R-:W-:-:S06]  /*0180*/  IMAD.WIDE R4, R0, 0x4, R4 ;  /* 0x0000000400047825 */ /* 0x002fcc00078e0204 */
[----:B------:R-:W3:Y:S01]  /*0190*/  LDG.E.64 R4, desc[UR4][R4.64] ;  /* 0x0000000404047981 */ /* 0x000ee2000c1e1b00 */
[----:B------:R-:W-:Y:S01]  /*01a0*/  HFMA2.MMA R14, -RZ, RZ, 1.625, 0 ;  /* 0x3e800000ff0e7435 */ /* 0x000fe200000001ff */
[----:B--2---:R-:W-:Y:S01]  /*01b0*/  FADD R2, R2, 0.0010000000474974513054 ;  /* 0x3a83126f02027421 */ /* 0x004fe20000000000 */
[----:B------:R-:W-:-:S03]  /*01c0*/  FADD R3, R3, 0.0010000000474974513054 ;  /* 0x3a83126f03037421 */ /* 0x000fc60000000000 */
[----:B------:R-:W0:Y:S08]  /*01d0*/  MUFU.SQRT R12, R2 ;  /* 0x00000002000c7308 */ /* 0x000e300000002000 */
[----:B------:R1:W2:Y:S01]  /*01e0*/  MUFU.SQRT R13, R3 ;  /* 0x00000003000d7308 */ /* 0x0002a20000002000 */
[C---:B0-----:R-:W-:Y:S02]  /*01f0*/  FSETP.GT.AND P0, PT, R12.reuse, 8.50705917302346158658e+37, PT ;  /* 0x7e8000000c00780b */ /* 0x041fe40003f04000 */
[----:B------:R-:W-:Y:S01]  /*0200*/  FSETP.GEU.AND P2, PT, R12, 1.175494350822287508e-38, PT ;  /* 0x008000000c00780b */ /* 0x000fe20003f4e000 */
[----:B-1----:R-:W0:Y:S01]  /*0210*/  LDC.64 R2, c[0x0][0x238] ;  /* 0x00008e00ff027b82 */ /* 0x002e220000000a00 */
[----:B--2---:R-:W-:-:S02]  /*0220*/  FSETP.GT.AND P1, PT, R13, 8.50705917302346158658e+37, PT ;  /* 0x7e8000000d00780b */ /* 0x004fc40003f24000 */
[----:B------:R-:W-:-:S07]  /*0230*/  FSETP.GEU.AND P3, PT, R13, 1.175494350822287508e-38, PT ;  /* 0x008000000d00780b */ /* 0x000fce0003f6e000 */
[----:B------:R-:W-:-:S04]  /*0240*/  @P0 FMUL R12, R12, 0.25 ;  /* 0x3e8000000c0c0820 */ /* 0x000fc80000400000 */
[----:B------:R-:W-:Y:S01]  /*0250*/  @!P2 FMUL R12, R12, 16777216 ;  /* 0x4b8000000c0ca820 */ /* 0x000fe20000400000 */
[----:B------:R-:W-:-:S04]  /*0260*/  @P1 FMUL R13, R13, 0.25 ;  /* 0x3e8000000d0d1820 */ /* 0x000fc80000400000 */
[----:B------:R-:W-:Y:S01]  /*0270*/  @!P3 FMUL R13, R13, 16777216 ;  /* 0x4b8000000d0db820 */ /* 0x000fe20000400000 */
[----:B------:R-:W1:Y:S01]  /*0280*/  MUFU.RCP R12, R12 ;  /* 0x0000000c000c7308 */ /* 0x000e620000001000 */
[----:B------:R-:W-:-:S07]  /*0290*/  FSEL R15, R14, 1, P0 ;  /* 0x3f8000000e0f7808 */ /* 0x000fce0000000000 */
[----:B------:R-:W2:Y:S01]  /*02a0*/  MUFU.RCP R13, R13 ;  /* 0x0000000d000d7308 */ /* 0x000ea20000001000 */
[----:B------:R-:W-:Y:S01]  /*02b0*/  FSEL R14, R14, 1, P1 ;  /* 0x3f8000000e0e7808 */ /* 0x000fe20000800000 */
[----:B------:R-:W-:-:S04]  /*02c0*/  @!P2 FMUL R15, R15, 16777216 ;  /* 0x4b8000000f0fa820 */ /* 0x000fc80000400000 */
[----:B------:R-:W-:Y:S01]  /*02d0*/  @!P3 FMUL R14, R14, 16777216 ;  /* 0x4b8000000e0eb820 */ /* 0x000fe20000400000 */
[----:B---3--:R-:W-:Y:S01]  /*02e0*/  FADD R5, R5, -R7 ;  /* 0x8000000705057221 */ /* 0x008fe20000000000 */
[----:B------:R-:W-:Y:S01]  /*02f0*/  FADD R4, R4, -R6 ;  /* 0x8000000604047221 */ /* 0x000fe20000000000 */
[----:B-1----:R-:W-:Y:S01]  /*0300*/  FMUL R15, R12, R15 ;  /* 0x0000000f0c0f7220 */ /* 0x002fe20000400000 */
[----:B--2---:R-:W-:-:S03]  /*0310*/  FMUL R14, R13, R14 ;  /* 0x0000000e0d0e7220 */ /* 0x004fc60000400000 */
[----:B------:R-:W-:Y:S01]  /*0320*/  FMUL R15, R4, R15 ;  /* 0x0000000f040f7220 */ /* 0x000fe20000400000 */
[----:B------:R-:W-:-:S03]  /*0330*/  FMUL R14, R5, R14 ;  /* 0x0000000e050e7220 */ /* 0x000fc60000400000 */
[----:B----4-:R-:W-:Y:S01]  /*0340*/  FFMA R8, R8, R15, R10 ;  /* 0x0000000f08087223 */ /* 0x010fe2000000000a */
[----:B------:R-:W-:-:S04]  /*0350*/  FFMA R9, R9, R14, R11 ;  /* 0x0000000e09097223 */ /* 0x000fc8000000000b */
[----:B------:R-:W-:Y:S02]  /*0360*/  FSETP.GEU.AND P0, PT, R8, RZ, PT ;  /* 0x000000ff0800720b */ /* 0x000fe40003f0e000 */
[C---:B------:R-:W-:Y:S01]  /*0370*/  FSETP.GEU.AND P1, PT, R9.reuse, RZ, PT ;  /* 0x000000ff0900720b */ /* 0x040fe20003f2e000 */
[----:B0-----:R-:W-:Y:S01]  /*0380*/  IMAD.WIDE R2, R0, 0x4, R2 ;  /* 0x0000000400027825 */ /* 0x001fe200078e0202 */
[----:B------:R-:W-:Y:S02]  /*0390*/  FSEL R8, R8, RZ, P0 ;  /* 0x000000ff08087208 */ /* 0x000fe40000000000 */
[----:B------:R-:W-:-:S05]  /*03a0*/  FSEL R9, R9, RZ, P1 ;  /* 0x000000ff09097208 */ /* 0x000fca0000800000 */
[----:B------:R-:W-:Y:S01]  /*03b0*/  STG.E.64 desc[UR4][R2.64], R8 ;  /* 0x0000000802007986 */ /* 0x000fe2000c101b04 */
[----:B------:R-:W-:Y:S05]  /*03c0*/  EXIT ;  /* 0x000000000000794d */ /* 0x000fea0003800000 */
.L_x_0:
[----:B------:R-:W-:-:S00]  /*03d0*/  BRA `(.L_x_0) ;  /* 0xfffffffc00fc7947 */ /* 0x000fc0000383ffff */
[----:B------:R-:W-:-:S00]  /*03e0*/  NOP ;  /* 0x0000000000007918 */ /* 0x000fc00000000000 */
        /* <DEDUP_REMOVED lines=9> */
.L_x_1:


//--------------------- .nv.global.init           --------------------------
	.section	.nv.global.init,"aw",@progbits
.nv.global.init:
	.type		_$_str,@object
	.size		_$_str,(_$_str_$_2 - _$_str)
_$_str:
        /*0000*/ 	.byte	0x5f, 0x5f, 0x43, 0x55, 0x44, 0x41, 0x5f, 0x46, 0x54, 0x5a, 0x00
	.type		_$_str_$_2,@object
	.size		_$_str_$_2,(.L_1 - _$_str_$_2)
_$_str_$_2:
        /*000b*/ 	.byte	0x5f, 0x5f, 0x43, 0x55, 0x44, 0x41, 0x5f, 0x50, 0x52, 0x45, 0x43, 0x5f, 0x53, 0x51, 0x52, 0x54
        /*001b*/ 	.byte	0x00
.L_1:


//--------------------- .nv.constant0.triton_poi_fused__native_batch_norm_legit_no_training_relu_4 --------------------------
	.section	.nv.constant0.triton_poi_fused__native_batch_norm_legit_no_training_relu_4,"a",@progbits
	.sectionflags	@""
	.align	4
.nv.constant0.triton_poi_fused__native_batch_norm_legit_no_training_relu_4:
	.zero		580
